//
// Generated by NVIDIA NVVM Compiler
//
// Compiler Build ID: CL-36424714
// Cuda compilation tools, release 13.0, V13.0.88
// Based on NVVM 20.0.0
//

.version 9.0
.target sm_100
.address_size 64

	// .globl	_Z9vectorAddPKfPfm

.visible .entry _Z9vectorAddPKfPfm(
	.param .u64 .ptr .align 1 _Z9vectorAddPKfPfm_param_0,
	.param .u64 .ptr .align 1 _Z9vectorAddPKfPfm_param_1,
	.param .u64 _Z9vectorAddPKfPfm_param_2
)
{
	.reg .pred 	%p<2>;
	.reg .b32 	%r<5>;
	.reg .b32 	%f<3>;
	.reg .b64 	%rd<10>;

	ld.param.u64 	%rd2, [_Z9vectorAddPKfPfm_param_0];
	ld.param.u64 	%rd3, [_Z9vectorAddPKfPfm_param_1];
	ld.param.u64 	%rd4, [_Z9vectorAddPKfPfm_param_2];
	mov.u32 	%r1, %ntid.x;
	mov.u32 	%r2, %ctaid.x;
	mov.u32 	%r3, %tid.x;
	mad.lo.s32 	%r4, %r1, %r2, %r3;
	cvt.s64.s32 	%rd1, %r4;
	setp.le.u64 	%p1, %rd4, %rd1;
	@%p1 bra 	$L__BB0_2;
	cvta.to.global.u64 	%rd5, %rd2;
	cvta.to.global.u64 	%rd6, %rd3;
	shl.b64 	%rd7, %rd1, 2;
	add.s64 	%rd8, %rd5, %rd7;
	ld.global.f32 	%f1, [%rd8];
	mul.f32 	%f2, %f1, %f1;
	add.s64 	%rd9, %rd6, %rd7;
	st.global.f32 	[%rd9], %f2;
$L__BB0_2:
	ret;

}


// ===== COMPILED SASS (sm_100) =====

	.target	sm_100

	.elftype	@"ET_EXEC"


//--------------------- .note.nv.tkinfo           --------------------------
	.section	.note.nv.tkinfo,"",@"SHT_NOTE"
	.sectionflags	@"SHF_NOTE_NV_TKINFO"
	.tkinfo
        /*0018*/ 	.word	0x00000002
        /*0030*/ 	.string	""
        /*0030*/ 	.string	"ptxas"
        /*0030*/ 	.string	"Cuda compilation tools, release 13.0, V13.0.88"
        /*0030*/ 	.string	"Build cuda_13.0.r13.0/compiler.36424714_0"
        /*0030*/ 	.string	"-arch sm_100 -m 64 "



//--------------------- .note.nv.cuinfo           --------------------------
	.section	.note.nv.cuinfo,"",@"SHT_NOTE"
	.sectionflags	@"SHF_NOTE_NV_CUINFO"
        /*0018*/ 	.short	0x0002
        /*001a*/ 	.short	0x0064
        /*001c*/ 	.short	0x0082
	.zero		2


//--------------------- .nv.info                  --------------------------
	.section	.nv.info,"",@"SHT_CUDA_INFO"
	.align	4


	//----- nvinfo : EIATTR_REGCOUNT
	.align		4
        /*0000*/ 	.byte	0x04, 0x2f
        /*0002*/ 	.short	(.L_1 - .L_0)
	.align		4
.L_0:
        /*0004*/ 	.word	index@(_Z9vectorAddPKfPfm)
        /*0008*/ 	.word	0x0000000a


	//----- nvinfo : EIATTR_FRAME_SIZE
	.align		4
.L_1:
        /*000c*/ 	.byte	0x04, 0x11
        /*000e*/ 	.short	(.L_3 - .L_2)
	.align		4
.L_2:
        /*0010*/ 	.word	index@(_Z9vectorAddPKfPfm)
        /*0014*/ 	.word	0x00000000


	//----- nvinfo : EIATTR_MIN_STACK_SIZE
	.align		4
.L_3:
        /*0018*/ 	.byte	0x04, 0x12
        /*001a*/ 	.short	(.L_5 - .L_4)
	.align		4
.L_4:
        /*001c*/ 	.word	index@(_Z9vectorAddPKfPfm)
        /*0020*/ 	.word	0x00000000
.L_5:


//--------------------- .nv.compat                --------------------------
	.section	.nv.compat,"",@"SHT_CUDA_COMPAT_INFO"
	.align	4
        /*0000*/ 	.byte	0x02, 0x09, 0x00, 0x00, 0x02, 0x02, 0x01, 0x00, 0x02, 0x05, 0x05, 0x00, 0x03, 0x07, 0x01, 0x01
        /*0010*/ 	.byte	0x02, 0x03, 0x00, 0x00, 0x02, 0x06, 0x01, 0x00, 0x04, 0x0b, 0x08, 0x00, 0x09, 0x00, 0x00, 0x00
        /*0020*/ 	.byte	0x00, 0x00, 0x00, 0x00


//--------------------- .nv.info._Z9vectorAddPKfPfm --------------------------
	.section	.nv.info._Z9vectorAddPKfPfm,"",@"SHT_CUDA_INFO"
	.sectionflags	@""
	.align	4


	//----- nvinfo : EIATTR_CUDA_API_VERSION
	.align		4
        /*0000*/ 	.byte	0x04, 0x37
        /*0002*/ 	.short	(.L_7 - .L_6)
.L_6:
        /*0004*/ 	.word	0x00000082


	//----- nvinfo : EIATTR_KPARAM_INFO
	.align		4
.L_7:
        /*0008*/ 	.byte	0x04, 0x17
        /*000a*/ 	.short	(.L_9 - .L_8)
.L_8:
        /*000c*/ 	.word	0x00000000
        /*0010*/ 	.short	0x0002
        /*0012*/ 	.short	0x0010
        /*0014*/ 	.byte	0x00, 0xf0, 0x21, 0x00


	//----- nvinfo : EIATTR_KPARAM_INFO
	.align		4
.L_9:
        /*0018*/ 	.byte	0x04, 0x17
        /*001a*/ 	.short	(.L_11 - .L_10)
.L_10:
        /*001c*/ 	.word	0x00000000
        /*0020*/ 	.short	0x0001
        /*0022*/ 	.short	0x0008
        /*0024*/ 	.byte	0x00, 0xf5, 0x21, 0x00


	//----- nvinfo : EIATTR_KPARAM_INFO
	.align		4
.L_11:
        /*0028*/ 	.byte	0x04, 0x17
        /*002a*/ 	.short	(.L_13 - .L_12)
.L_12:
        /*002c*/ 	.word	0x00000000
        /*0030*/ 	.short	0x0000
        /*0032*/ 	.short	0x0000
        /*0034*/ 	.byte	0x00, 0xf5, 0x21, 0x00


	//----- nvinfo : EIATTR_SPARSE_MMA_MASK
	.align		4
.L_13:
        /*0038*/ 	.byte	0x03, 0x50
        /*003a*/ 	.short	0x0000


	//----- nvinfo : EIATTR_MAXREG_COUNT
	.align		4
        /*003c*/ 	.byte	0x03, 0x1b
        /*003e*/ 	.short	0x00ff


	//----- nvinfo : EIATTR_MERCURY_ISA_VERSION
	.align		4
        /*0040*/ 	.byte	0x03, 0x5f
        /*0042*/ 	.short	0x0101


	//----- nvinfo : EIATTR_VRC_CTA_INIT_COUNT
	.align		4
        /*0044*/ 	.byte	0x02, 0x4a
	.zero		1
	.zero		1


	//----- nvinfo : EIATTR_EXIT_INSTR_OFFSETS
	.align		4
        /*0048*/ 	.byte	0x04, 0x1c
        /*004a*/ 	.short	(.L_15 - .L_14)


	//   ....[0]....
.L_14:
        /*004c*/ 	.word	0x00000090


	//   ....[1]....
        /*0050*/ 	.word	0x00000150


	//----- nvinfo : EIATTR_CBANK_PARAM_SIZE
	.align		4
.L_15:
        /*0054*/ 	.byte	0x03, 0x19
        /*0056*/ 	.short	0x0018


	//----- nvinfo : EIATTR_PARAM_CBANK
	.align		4
        /*0058*/ 	.byte	0x04, 0x0a
        /*005a*/ 	.short	(.L_17 - .L_16)
	.align		4
.L_16:
        /*005c*/ 	.word	index@(.nv.constant0._Z9vectorAddPKfPfm)
        /*0060*/ 	.short	0x0380
        /*0062*/ 	.short	0x0018


	//----- nvinfo : EIATTR_SW_WAR
	.align		4
.L_17:
        /*0064*/ 	.byte	0x04, 0x36
        /*0066*/ 	.short	(.L_19 - .L_18)
.L_18:
        /*0068*/ 	.word	0x00000008
.L_19:


//--------------------- .nv.callgraph             --------------------------
	.section	.nv.callgraph,"",@"SHT_CUDA_CALLGRAPH"
	.align	4
	.sectionentsize	8
	.align		4
        /*0000*/ 	.word	0x00000000
	.align		4
        /*0004*/ 	.word	0xffffffff
	.align		4
        /*0008*/ 	.word	0x00000000
	.align		4
        /*000c*/ 	.word	0xfffffffe
	.align		4
        /*0010*/ 	.word	0x00000000
	.align		4
        /*0014*/ 	.word	0xfffffffd
	.align		4
        /*0018*/ 	.word	0x00000000
	.align		4
        /*001c*/ 	.word	0xfffffffc


//--------------------- .text._Z9vectorAddPKfPfm  --------------------------
	.section	.text._Z9vectorAddPKfPfm,"ax",@progbits
	.align	128
        .global         _Z9vectorAddPKfPfm
        .type           _Z9vectorAddPKfPfm,@function
        .size           _Z9vectorAddPKfPfm,(.L_x_1 - _Z9vectorAddPKfPfm)
        .other          _Z9vectorAddPKfPfm,@"STO_CUDA_ENTRY STV_DEFAULT"
_Z9vectorAddPKfPfm:
.text._Z9vectorAddPKfPfm:
[----:B------:R-:W-:Y:S01]  /*0000*/  LDC R1, c[0x0][0x37c] ;  /* 0x0000df00ff017b82 */ /* 0x000fe20000000800 */
[----:B------:R-:W0:Y:S01]  /*0010*/  S2R R0, SR_CTAID.X ;  /* 0x0000000000007919 */ /* 0x000e220000002500 */
[----:B------:R-:W0:Y:S01]  /*0020*/  LDCU UR4, c[0x0][0x360] ;  /* 0x00006c00ff0477ac */ /* 0x000e220008000800 */
[----:B------:R-:W0:Y:S01]  /*0030*/  S2R R3, SR_TID.X ;  /* 0x0000000000037919 */ /* 0x000e220000002100 */
[----:B------:R-:W1:Y:S01]  /*0040*/  LDCU.64 UR6, c[0x0][0x390] ;  /* 0x00007200ff0677ac */ /* 0x000e620008000a00 */
[----:B0-----:R-:W-:-:S05]  /*0050*/  IMAD R0, R0, UR4, R3 ;  /* 0x0000000400007c24 */ /* 0x001fca000f8e0203 */
[----:B-1----:R-:W-:Y:S02]  /*0060*/  ISETP.GE.U32.AND P0, PT, R0, UR6, PT ;  /* 0x0000000600007c0c */ /* 0x002fe4000bf06070 */
[----:B------:R-:W-:-:S04]  /*0070*/  SHF.R.S32.HI R3, RZ, 0x1f, R0 ;  /* 0x0000001fff037819 */ /* 0x000fc80000011400 */
[----:B------:R-:W-:-:S13]  /*0080*/  ISETP.GE.U32.AND.EX P0, PT, R3, UR7, PT, P0 ;  /* 0x0000000703007c0c */ /* 0x000fda000bf06100 */
[----:B------:R-:W-:Y:S05]  /*0090*/  @P0 EXIT ;  /* 0x000000000000094d */ /* 0x000fea0003800000 */
[----:B------:R-:W0:Y:S01]  /*00a0*/  LDCU.128 UR8, c[0x0][0x380] ;  /* 0x00007000ff0877ac */ /* 0x000e220008000c00 */
[C---:B------:R-:W-:Y:S01]  /*00b0*/  IMAD.SHL.U32 R4, R0.reuse, 0x4, RZ ;  /* 0x0000000400047824 */ /* 0x040fe200078e00ff */
[----:B------:R-:W-:Y:S01]  /*00c0*/  SHF.L.U64.HI R0, R0, 0x2, R3 ;  /* 0x0000000200007819 */ /* 0x000fe20000010203 */
[----:B------:R-:W1:Y:S03]  /*00d0*/  LDCU.64 UR4, c[0x0][0x358] ;  /* 0x00006b00ff0477ac */ /* 0x000e660008000a00 */
[----:B0-----:R-:W-:-:S04]  /*00e0*/  IADD3 R2, P0, PT, R4, UR8, RZ ;  /* 0x0000000804027c10 */ /* 0x001fc8000ff1e0ff */
[----:B------:R-:W-:-:S05]  /*00f0*/  IADD3.X R3, PT, PT, R0, UR9, RZ, P0, !PT ;  /* 0x0000000900037c10 */ /* 0x000fca00087fe4ff */
[----:B-1----:R-:W2:Y:S01]  /*0100*/  LDG.E R2, desc[UR4][R2.64] ;  /* 0x0000000402027981 */ /* 0x002ea2000c1e1900 */
[----:B------:R-:W-:-:S04]  /*0110*/  IADD3 R4, P0, PT, R4, UR10, RZ ;  /* 0x0000000a04047c10 */ /* 0x000fc8000ff1e0ff */
[----:B------:R-:W-:Y:S01]  /*0120*/  IADD3.X R5, PT, PT, R0, UR11, RZ, P0, !PT ;  /* 0x0000000b00057c10 */ /* 0x000fe200087fe4ff */
[----:B--2---:R-:W-:-:S05]  /*0130*/  FMUL R7, R2, R2 ;  /* 0x0000000202077220 */ /* 0x004fca0000400000 */
[----:B------:R-:W-:Y:S01]  /*0140*/  STG.E desc[UR4][R4.64], R7 ;  /* 0x0000000704007986 */ /* 0x000fe2000c101904 */
[----:B------:R-:W-:Y:S05]  /*0150*/  EXIT ;  /* 0x000000000000794d */ /* 0x000fea0003800000 */
.L_x_0:
[----:B------:R-:W-:-:S00]  /*0160*/  BRA `(.L_x_0) ;  /* 0xfffffffc00fc7947 */ /* 0x000fc0000383ffff */
[----:B------:R-:W-:-:S00]  /*0170*/  NOP ;  /* 0x0000000000007918 */ /* 0x000fc00000000000 */
        /* <DEDUP_REMOVED lines=8> */
.L_x_1:


//--------------------- .nv.shared.reserved.0     --------------------------
	.section	.nv.shared.reserved.0,"aw",@nobits
	.weak		__nv_reservedSMEM_offset_0_alias
	.size		__nv_reservedSMEM_offset_0_alias, 0, 64
	.other		__nv_reservedSMEM_offset_0_alias,@"STO_CUDA_RESERVED_SHARED STV_DEFAULT"
__nv_reservedSMEM_offset_0_alias:
	.zero		0
	.zero		64


//--------------------- .nv.constant0._Z9vectorAddPKfPfm --------------------------
	.section	.nv.constant0._Z9vectorAddPKfPfm,"a",@progbits
	.sectionflags	@""
	.align	4
.nv.constant0._Z9vectorAddPKfPfm:
	.zero		920


//--------------------- SYMBOLS --------------------------

	.type		.nv.reservedSmem.offset0,@object
	.size		.nv.reservedSmem.offset0,0x4
